//
// Generated by NVIDIA NVVM Compiler
//
// Compiler Build ID: CL-36424714
// Cuda compilation tools, release 13.0, V13.0.88
// Based on NVVM 20.0.0
//

.version 9.0
.target sm_100
.address_size 64

	// .globl	_Z11calcGravitym
.global .attribute(.managed) .align 8 .u64 A;
.global .attribute(.managed) .align 8 .u64 B;
.global .attribute(.managed) .align 8 .u64 C;

.visible .entry _Z11calcGravitym(
	.param .u64 _Z11calcGravitym_param_0
)
{
	.reg .pred 	%p<10>;
	.reg .b32 	%r<6>;
	.reg .b32 	%f<67>;
	.reg .b64 	%rd<104>;

	ld.param.u64 	%rd24, [_Z11calcGravitym_param_0];
	mov.u32 	%r1, %tid.x;
	mov.u32 	%r2, %ntid.x;
	mov.u32 	%r3, %ctaid.x;
	mad.lo.s32 	%r4, %r2, %r3, %r1;
	mad.lo.s32 	%r5, %r3, 10, %r1;
	cvt.s64.s32 	%rd1, %r4;
	cvt.s64.s32 	%rd2, %r5;
	max.u64 	%rd25, %rd1, %rd2;
	setp.ge.u64 	%p1, %rd25, %rd24;
	@%p1 bra 	$L__BB0_13;
	ld.global.u64 	%rd27, [A];
	cvta.to.global.u64 	%rd3, %rd27;
	mul.lo.s64 	%rd4, %rd24, %rd1;
	ld.global.u64 	%rd28, [B];
	cvta.to.global.u64 	%rd5, %rd28;
	add.s64 	%rd29, %rd24, -1;
	and.b64  	%rd6, %rd24, 7;
	setp.lt.u64 	%p2, %rd29, 7;
	mov.f32 	%f66, 0f00000000;
	mov.b64 	%rd102, 0;
	@%p2 bra 	$L__BB0_4;
	and.b64  	%rd102, %rd24, -8;
	shl.b64 	%rd30, %rd2, 2;
	add.s64 	%rd99, %rd5, %rd30;
	shl.b64 	%rd9, %rd24, 5;
	shl.b64 	%rd31, %rd4, 2;
	add.s64 	%rd32, %rd31, %rd3;
	add.s64 	%rd98, %rd32, 16;
	shl.b64 	%rd11, %rd24, 2;
	mov.f32 	%f66, 0f00000000;
	mov.u64 	%rd100, %rd102;
$L__BB0_3:
	.pragma "nounroll";
	ld.global.f32 	%f16, [%rd98+-16];
	ld.global.f32 	%f17, [%rd99];
	fma.rn.f32 	%f18, %f16, %f17, %f66;
	ld.global.f32 	%f19, [%rd98+-12];
	add.s64 	%rd33, %rd99, %rd11;
	ld.global.f32 	%f20, [%rd33];
	fma.rn.f32 	%f21, %f19, %f20, %f18;
	ld.global.f32 	%f22, [%rd98+-8];
	add.s64 	%rd34, %rd33, %rd11;
	ld.global.f32 	%f23, [%rd34];
	fma.rn.f32 	%f24, %f22, %f23, %f21;
	ld.global.f32 	%f25, [%rd98+-4];
	add.s64 	%rd35, %rd34, %rd11;
	ld.global.f32 	%f26, [%rd35];
	fma.rn.f32 	%f27, %f25, %f26, %f24;
	ld.global.f32 	%f28, [%rd98];
	add.s64 	%rd36, %rd35, %rd11;
	ld.global.f32 	%f29, [%rd36];
	fma.rn.f32 	%f30, %f28, %f29, %f27;
	ld.global.f32 	%f31, [%rd98+4];
	add.s64 	%rd37, %rd36, %rd11;
	ld.global.f32 	%f32, [%rd37];
	fma.rn.f32 	%f33, %f31, %f32, %f30;
	ld.global.f32 	%f34, [%rd98+8];
	add.s64 	%rd38, %rd37, %rd11;
	ld.global.f32 	%f35, [%rd38];
	fma.rn.f32 	%f36, %f34, %f35, %f33;
	ld.global.f32 	%f37, [%rd98+12];
	add.s64 	%rd39, %rd38, %rd11;
	ld.global.f32 	%f38, [%rd39];
	fma.rn.f32 	%f66, %f37, %f38, %f36;
	add.s64 	%rd100, %rd100, -8;
	add.s64 	%rd99, %rd99, %rd9;
	add.s64 	%rd98, %rd98, 32;
	setp.ne.s64 	%p3, %rd100, 0;
	@%p3 bra 	$L__BB0_3;
$L__BB0_4:
	setp.eq.s64 	%p4, %rd6, 0;
	@%p4 bra 	$L__BB0_12;
	and.b64  	%rd19, %rd24, 3;
	setp.lt.u64 	%p5, %rd6, 4;
	@%p5 bra 	$L__BB0_7;
	add.s64 	%rd40, %rd102, %rd4;
	shl.b64 	%rd41, %rd40, 2;
	add.s64 	%rd42, %rd3, %rd41;
	ld.global.f32 	%f40, [%rd42];
	mad.lo.s64 	%rd43, %rd102, %rd24, %rd2;
	shl.b64 	%rd44, %rd43, 2;
	add.s64 	%rd45, %rd5, %rd44;
	ld.global.f32 	%f41, [%rd45];
	fma.rn.f32 	%f42, %f40, %f41, %f66;
	add.s64 	%rd46, %rd102, 1;
	and.b64  	%rd47, %rd46, 4294967295;
	add.s64 	%rd48, %rd47, %rd4;
	shl.b64 	%rd49, %rd48, 2;
	add.s64 	%rd50, %rd3, %rd49;
	ld.global.f32 	%f43, [%rd50];
	mad.lo.s64 	%rd51, %rd47, %rd24, %rd2;
	shl.b64 	%rd52, %rd51, 2;
	add.s64 	%rd53, %rd5, %rd52;
	ld.global.f32 	%f44, [%rd53];
	fma.rn.f32 	%f45, %f43, %f44, %f42;
	add.s64 	%rd54, %rd102, 2;
	and.b64  	%rd55, %rd54, 4294967295;
	add.s64 	%rd56, %rd55, %rd4;
	shl.b64 	%rd57, %rd56, 2;
	add.s64 	%rd58, %rd3, %rd57;
	ld.global.f32 	%f46, [%rd58];
	mad.lo.s64 	%rd59, %rd55, %rd24, %rd2;
	shl.b64 	%rd60, %rd59, 2;
	add.s64 	%rd61, %rd5, %rd60;
	ld.global.f32 	%f47, [%rd61];
	fma.rn.f32 	%f48, %f46, %f47, %f45;
	add.s64 	%rd62, %rd102, 3;
	and.b64  	%rd63, %rd62, 4294967295;
	add.s64 	%rd64, %rd63, %rd4;
	shl.b64 	%rd65, %rd64, 2;
	add.s64 	%rd66, %rd3, %rd65;
	ld.global.f32 	%f49, [%rd66];
	mad.lo.s64 	%rd67, %rd63, %rd24, %rd2;
	shl.b64 	%rd68, %rd67, 2;
	add.s64 	%rd69, %rd5, %rd68;
	ld.global.f32 	%f50, [%rd69];
	fma.rn.f32 	%f66, %f49, %f50, %f48;
	add.s64 	%rd70, %rd102, 4;
	and.b64  	%rd102, %rd70, 4294967295;
$L__BB0_7:
	setp.eq.s64 	%p6, %rd19, 0;
	@%p6 bra 	$L__BB0_12;
	setp.eq.s64 	%p7, %rd19, 1;
	@%p7 bra 	$L__BB0_10;
	add.s64 	%rd71, %rd102, %rd4;
	shl.b64 	%rd72, %rd71, 2;
	add.s64 	%rd73, %rd3, %rd72;
	ld.global.f32 	%f52, [%rd73];
	mad.lo.s64 	%rd74, %rd102, %rd24, %rd2;
	shl.b64 	%rd75, %rd74, 2;
	add.s64 	%rd76, %rd5, %rd75;
	ld.global.f32 	%f53, [%rd76];
	fma.rn.f32 	%f54, %f52, %f53, %f66;
	add.s64 	%rd77, %rd102, 1;
	and.b64  	%rd78, %rd77, 4294967295;
	add.s64 	%rd79, %rd78, %rd4;
	shl.b64 	%rd80, %rd79, 2;
	add.s64 	%rd81, %rd3, %rd80;
	ld.global.f32 	%f55, [%rd81];
	mad.lo.s64 	%rd82, %rd78, %rd24, %rd2;
	shl.b64 	%rd83, %rd82, 2;
	add.s64 	%rd84, %rd5, %rd83;
	ld.global.f32 	%f56, [%rd84];
	fma.rn.f32 	%f66, %f55, %f56, %f54;
	add.s64 	%rd85, %rd102, 2;
	and.b64  	%rd102, %rd85, 4294967295;
$L__BB0_10:
	and.b64  	%rd86, %rd24, 1;
	setp.eq.b64 	%p8, %rd86, 1;
	not.pred 	%p9, %p8;
	@%p9 bra 	$L__BB0_12;
	add.s64 	%rd87, %rd102, %rd4;
	shl.b64 	%rd88, %rd87, 2;
	add.s64 	%rd89, %rd3, %rd88;
	ld.global.f32 	%f57, [%rd89];
	mad.lo.s64 	%rd90, %rd102, %rd24, %rd2;
	shl.b64 	%rd91, %rd90, 2;
	add.s64 	%rd92, %rd5, %rd91;
	ld.global.f32 	%f58, [%rd92];
	fma.rn.f32 	%f66, %f57, %f58, %f66;
$L__BB0_12:
	ld.global.u64 	%rd93, [C];
	cvta.to.global.u64 	%rd94, %rd93;
	add.s64 	%rd95, %rd4, %rd2;
	shl.b64 	%rd96, %rd95, 2;
	add.s64 	%rd97, %rd94, %rd96;
	st.global.f32 	[%rd97], %f66;
$L__BB0_13:
	ret;

}


// ===== COMPILED SASS (sm_100) =====

	.target	sm_100

	.elftype	@"ET_EXEC"


//--------------------- .note.nv.tkinfo           --------------------------
	.section	.note.nv.tkinfo,"",@"SHT_NOTE"
	.sectionflags	@"SHF_NOTE_NV_TKINFO"
	.tkinfo
        /*0018*/ 	.word	0x00000002
        /*0030*/ 	.string	""
        /*0030*/ 	.string	"ptxas"
        /*0030*/ 	.string	"Cuda compilation tools, release 13.0, V13.0.88"
        /*0030*/ 	.string	"Build cuda_13.0.r13.0/compiler.36424714_0"
        /*0030*/ 	.string	"-arch sm_100 -m 64 "



//--------------------- .note.nv.cuinfo           --------------------------
	.section	.note.nv.cuinfo,"",@"SHT_NOTE"
	.sectionflags	@"SHF_NOTE_NV_CUINFO"
        /*0018*/ 	.short	0x0002
        /*001a*/ 	.short	0x0064
        /*001c*/ 	.short	0x0082
	.zero		2


//--------------------- .nv.info                  --------------------------
	.section	.nv.info,"",@"SHT_CUDA_INFO"
	.align	4


	//----- nvinfo : EIATTR_REGCOUNT
	.align		4
        /*0000*/ 	.byte	0x04, 0x2f
        /*0002*/ 	.short	(.L_4 - .L_3)
	.align		4
.L_3:
        /*0004*/ 	.word	index@(_Z11calcGravitym)
        /*0008*/ 	.word	0x00000020


	//----- nvinfo : EIATTR_FRAME_SIZE
	.align		4
.L_4:
        /*000c*/ 	.byte	0x04, 0x11
        /*000e*/ 	.short	(.L_6 - .L_5)
	.align		4
.L_5:
        /*0010*/ 	.word	index@(_Z11calcGravitym)
        /*0014*/ 	.word	0x00000000


	//----- nvinfo : EIATTR_MIN_STACK_SIZE
	.align		4
.L_6:
        /*0018*/ 	.byte	0x04, 0x12
        /*001a*/ 	.short	(.L_8 - .L_7)
	.align		4
.L_7:
        /*001c*/ 	.word	index@(_Z11calcGravitym)
        /*0020*/ 	.word	0x00000000
.L_8:


//--------------------- .nv.compat                --------------------------
	.section	.nv.compat,"",@"SHT_CUDA_COMPAT_INFO"
	.align	4
        /*0000*/ 	.byte	0x02, 0x09, 0x00, 0x00, 0x02, 0x02, 0x01, 0x00, 0x02, 0x05, 0x05, 0x00, 0x03, 0x07, 0x01, 0x01
        /*0010*/ 	.byte	0x02, 0x03, 0x00, 0x00, 0x02, 0x06, 0x01, 0x00, 0x04, 0x0b, 0x08, 0x00, 0x09, 0x00, 0x00, 0x00
        /*0020*/ 	.byte	0x00, 0x00, 0x00, 0x00


//--------------------- .nv.info._Z11calcGravitym --------------------------
	.section	.nv.info._Z11calcGravitym,"",@"SHT_CUDA_INFO"
	.sectionflags	@""
	.align	4


	//----- nvinfo : EIATTR_CUDA_API_VERSION
	.align		4
        /*0000*/ 	.byte	0x04, 0x37
        /*0002*/ 	.short	(.L_10 - .L_9)
.L_9:
        /*0004*/ 	.word	0x00000082


	//----- nvinfo : EIATTR_KPARAM_INFO
	.align		4
.L_10:
        /*0008*/ 	.byte	0x04, 0x17
        /*000a*/ 	.short	(.L_12 - .L_11)
.L_11:
        /*000c*/ 	.word	0x00000000
        /*0010*/ 	.short	0x0000
        /*0012*/ 	.short	0x0000
        /*0014*/ 	.byte	0x00, 0xf0, 0x21, 0x00


	//----- nvinfo : EIATTR_SPARSE_MMA_MASK
	.align		4
.L_12:
        /*0018*/ 	.byte	0x03, 0x50
        /*001a*/ 	.short	0x0000


	//----- nvinfo : EIATTR_MAXREG_COUNT
	.align		4
        /*001c*/ 	.byte	0x03, 0x1b
        /*001e*/ 	.short	0x00ff


	//----- nvinfo : EIATTR_MERCURY_ISA_VERSION
	.align		4
        /*0020*/ 	.byte	0x03, 0x5f
        /*0022*/ 	.short	0x0101


	//----- nvinfo : EIATTR_VRC_CTA_INIT_COUNT
	.align		4
        /*0024*/ 	.byte	0x02, 0x4a
	.zero		1
	.zero		1


	//----- nvinfo : EIATTR_EXIT_INSTR_OFFSETS
	.align		4
        /*0028*/ 	.byte	0x04, 0x1c
        /*002a*/ 	.short	(.L_14 - .L_13)


	//   ....[0]....
.L_13:
        /*002c*/ 	.word	0x000000f0


	//   ....[1]....
        /*0030*/ 	.word	0x00000d70


	//----- nvinfo : EIATTR_CBANK_PARAM_SIZE
	.align		4
.L_14:
        /*0034*/ 	.byte	0x03, 0x19
        /*0036*/ 	.short	0x0008


	//----- nvinfo : EIATTR_PARAM_CBANK
	.align		4
        /*0038*/ 	.byte	0x04, 0x0a
        /*003a*/ 	.short	(.L_16 - .L_15)
	.align		4
.L_15:
        /*003c*/ 	.word	index@(.nv.constant0._Z11calcGravitym)
        /*0040*/ 	.short	0x0380
        /*0042*/ 	.short	0x0008


	//----- nvinfo : EIATTR_SW_WAR
	.align		4
.L_16:
        /*0044*/ 	.byte	0x04, 0x36
        /*0046*/ 	.short	(.L_18 - .L_17)
.L_17:
        /*0048*/ 	.word	0x00000008
.L_18:


//--------------------- .nv.callgraph             --------------------------
	.section	.nv.callgraph,"",@"SHT_CUDA_CALLGRAPH"
	.align	4
	.sectionentsize	8
	.align		4
        /*0000*/ 	.word	0x00000000
	.align		4
        /*0004*/ 	.word	0xffffffff
	.align		4
        /*0008*/ 	.word	0x00000000
	.align		4
        /*000c*/ 	.word	0xfffffffe
	.align		4
        /*0010*/ 	.word	0x00000000
	.align		4
        /*0014*/ 	.word	0xfffffffd
	.align		4
        /*0018*/ 	.word	0x00000000
	.align		4
        /*001c*/ 	.word	0xfffffffc


//--------------------- .nv.constant4             --------------------------
	.section	.nv.constant4,"a",@progbits
	.align	8
	.align		8
.nv.constant4:
        /*0000*/ 	.dword	A
	.align		8
        /*0008*/ 	.dword	B
	.align		8
        /*0010*/ 	.dword	C


//--------------------- .text._Z11calcGravitym    --------------------------
	.section	.text._Z11calcGravitym,"ax",@progbits
	.align	128
        .global         _Z11calcGravitym
        .type           _Z11calcGravitym,@function
        .size           _Z11calcGravitym,(.L_x_6 - _Z11calcGravitym)
        .other          _Z11calcGravitym,@"STO_CUDA_ENTRY STV_DEFAULT"
_Z11calcGravitym:
.text._Z11calcGravitym:
[----:B------:R-:W-:Y:S01]  /*0000*/  LDC R1, c[0x0][0x37c] ;  /* 0x0000df00ff017b82 */ /* 0x000fe20000000800 */
[----:B------:R-:W0:Y:S01]  /*0010*/  S2R R10, SR_TID.X ;  /* 0x00000000000a7919 */ /* 0x000e220000002100 */
[----:B------:R-:W0:Y:S06]  /*0020*/  LDCU UR4, c[0x0][0x360] ;  /* 0x00006c00ff0477ac */ /* 0x000e2c0008000800 */
[----:B------:R-:W1:Y:S01]  /*0030*/  LDC.64 R8, c[0x0][0x380] ;  /* 0x0000e000ff087b82 */ /* 0x000e620000000a00 */
[----:B------:R-:W0:Y:S02]  /*0040*/  S2R R11, SR_CTAID.X ;  /* 0x00000000000b7919 */ /* 0x000e240000002500 */
[----:B0-----:R-:W-:-:S02]  /*0050*/  IMAD R17, R11, UR4, R10 ;  /* 0x000000040b117c24 */ /* 0x001fc4000f8e020a */
[----:B------:R-:W-:-:S03]  /*0060*/  IMAD R10, R11, 0xa, R10 ;  /* 0x0000000a0b0a7824 */ /* 0x000fc600078e020a */
[----:B------:R-:W-:Y:S02]  /*0070*/  SHF.R.S32.HI R3, RZ, 0x1f, R17 ;  /* 0x0000001fff037819 */ /* 0x000fe40000011411 */
[----:B------:R-:W-:Y:S02]  /*0080*/  ISETP.GT.U32.AND P0, PT, R17, R10, PT ;  /* 0x0000000a1100720c */ /* 0x000fe40003f04070 */
[----:B------:R-:W-:-:S04]  /*0090*/  SHF.R.S32.HI R11, RZ, 0x1f, R10 ;  /* 0x0000001fff0b7819 */ /* 0x000fc8000001140a */
[----:B------:R-:W-:-:S04]  /*00a0*/  ISETP.GT.U32.AND.EX P0, PT, R3, R11, PT, P0 ;  /* 0x0000000b0300720c */ /* 0x000fc80003f04100 */
[----:B------:R-:W-:Y:S02]  /*00b0*/  SEL R5, R17, R10, P0 ;  /* 0x0000000a11057207 */ /* 0x000fe40000000000 */
[----:B------:R-:W-:Y:S02]  /*00c0*/  SEL R0, R3, R11, P0 ;  /* 0x0000000b03007207 */ /* 0x000fe40000000000 */
[----:B-1----:R-:W-:-:S04]  /*00d0*/  ISETP.GE.U32.AND P0, PT, R5, R8, PT ;  /* 0x000000080500720c */ /* 0x002fc80003f06070 */
[----:B------:R-:W-:-:S13]  /*00e0*/  ISETP.GE.U32.AND.EX P0, PT, R0, R9, PT, P0 ;  /* 0x000000090000720c */ /* 0x000fda0003f06100 */
[----:B------:R-:W-:Y:S05]  /*00f0*/  @P0 EXIT ;  /* 0x000000000000094d */ /* 0x000fea0003800000 */
[----:B------:R-:W0:Y:S01]  /*0100*/  LDC.64 R12, c[0x4][RZ] ;  /* 0x01000000ff0c7b82 */ /* 0x000e220000000a00 */
[----:B------:R-:W-:Y:S01]  /*0110*/  IADD3 R2, P0, PT, R8, -0x1, RZ ;  /* 0xffffffff08027810 */ /* 0x000fe20007f1e0ff */
[----:B------:R-:W0:Y:S06]  /*0120*/  LDCU.64 UR6, c[0x0][0x358] ;  /* 0x00006b00ff0677ac */ /* 0x000e2c0008000a00 */
[----:B------:R-:W1:Y:S01]  /*0130*/  LDC.64 R14, c[0x4][0x8] ;  /* 0x01000200ff0e7b82 */ /* 0x000e620000000a00 */
[----:B------:R-:W-:Y:S02]  /*0140*/  ISETP.GE.U32.AND P1, PT, R2, 0x7, PT ;  /* 0x000000070200780c */ /* 0x000fe40003f26070 */
[----:B------:R-:W-:-:S04]  /*0150*/  IADD3.X R2, PT, PT, R9, -0x1, RZ, P0, !PT ;  /* 0xffffffff09027810 */ /* 0x000fc800007fe4ff */
[----:B------:R-:W-:Y:S01]  /*0160*/  ISETP.GE.U32.AND.EX P1, PT, R2, RZ, PT, P1 ;  /* 0x000000ff0200720c */ /* 0x000fe20003f26110 */
[-C--:B------:R-:W-:Y:S01]  /*0170*/  IMAD R4, R3, R8.reuse, RZ ;  /* 0x0000000803047224 */ /* 0x080fe200078e02ff */
[----:B------:R-:W-:Y:S01]  /*0180*/  LOP3.LUT R0, R8, 0x7, RZ, 0xc0, !PT ;  /* 0x0000000708007812 */ /* 0x000fe200078ec0ff */
[----:B------:R-:W-:Y:S02]  /*0190*/  UMOV UR4, URZ ;  /* 0x000000ff00047c82 */ /* 0x000fe40008000000 */
[C---:B------:R-:W-:Y:S01]  /*01a0*/  IMAD R3, R17.reuse, R9, R4 ;  /* 0x0000000911037224 */ /* 0x040fe200078e0204 */
[----:B------:R-:W-:Y:S01]  /*01b0*/  ISETP.NE.U32.AND P0, PT, R0, RZ, PT ;  /* 0x000000ff0000720c */ /* 0x000fe20003f05070 */
[----:B------:R-:W-:Y:S01]  /*01c0*/  IMAD.WIDE.U32 R16, R17, R8, RZ ;  /* 0x0000000811107225 */ /* 0x000fe200078e00ff */
[----:B0-----:R-:W5:Y:S02]  /*01d0*/  LDG.E.64 R12, desc[UR6][R12.64] ;  /* 0x000000060c0c7981 */ /* 0x001f64000c1e1b00 */
[----:B------:R-:W-:Y:S01]  /*01e0*/  ISETP.NE.AND.EX P0, PT, RZ, RZ, PT, P0 ;  /* 0x000000ffff00720c */ /* 0x000fe20003f05300 */
[----:B------:R-:W-:-:S02]  /*01f0*/  IMAD.MOV.U32 R21, RZ, RZ, RZ ;  /* 0x000000ffff157224 */ /* 0x000fc400078e00ff */
[----:B------:R-:W-:Y:S01]  /*0200*/  IMAD.MOV.U32 R2, RZ, RZ, RZ ;  /* 0x000000ffff027224 */ /* 0x000fe200078e00ff */
[----:B-1----:R-:W5:Y:S01]  /*0210*/  LDG.E.64 R14, desc[UR6][R14.64] ;  /* 0x000000060e0e7981 */ /* 0x002f62000c1e1b00 */
[----:B------:R-:W-:Y:S01]  /*0220*/  IMAD.IADD R3, R17, 0x1, R3 ;  /* 0x0000000111037824 */ /* 0x000fe200078e0203 */
[----:B------:R-:W-:Y:S07]  /*0230*/  @!P1 BRA `(.L_x_0) ;  /* 0x0000000000f89947 */ /* 0x000fee0003800000 */
[----:B------:R-:W0:Y:S01]  /*0240*/  LDCU UR4, c[0x0][0x384] ;  /* 0x00007080ff0477ac */ /* 0x000e220008000800 */
[----:B-----5:R-:W-:Y:S01]  /*0250*/  LEA R18, P2, R16, R12, 0x2 ;  /* 0x0000000c10127211 */ /* 0x020fe200078410ff */
[C---:B------:R-:W-:Y:S01]  /*0260*/  IMAD.SHL.U32 R6, R8.reuse, 0x4, RZ ;  /* 0x0000000408067824 */ /* 0x040fe200078e00ff */
[----:B------:R-:W-:Y:S01]  /*0270*/  LOP3.LUT R2, R8, 0xfffffff8, RZ, 0xc0, !PT ;  /* 0xfffffff808027812 */ /* 0x000fe200078ec0ff */
[----:B------:R-:W-:Y:S01]  /*0280*/  IMAD.MOV.U32 R21, RZ, RZ, RZ ;  /* 0x000000ffff157224 */ /* 0x000fe200078e00ff */
[----:B------:R-:W-:Y:S02]  /*0290*/  IADD3 R18, P3, PT, R18, 0x10, RZ ;  /* 0x0000001012127810 */ /* 0x000fe40007f7e0ff */
[----:B------:R-:W-:Y:S01]  /*02a0*/  LEA.HI.X R19, R16, R13, R3, 0x2, P2 ;  /* 0x0000000d10137211 */ /* 0x000fe200010f1403 */
[----:B------:R-:W-:Y:S01]  /*02b0*/  IMAD.MOV.U32 R7, RZ, RZ, R2 ;  /* 0x000000ffff077224 */ /* 0x000fe200078e0002 */
[----:B------:R-:W-:Y:S02]  /*02c0*/  LEA R28, P1, R10, R14, 0x2 ;  /* 0x0000000e0a1c7211 */ /* 0x000fe400078210ff */
[C---:B------:R-:W-:Y:S01]  /*02d0*/  SHF.L.U64.HI R4, R8.reuse, 0x5, R9 ;  /* 0x0000000508047819 */ /* 0x040fe20000010209 */
[----:B------:R-:W-:Y:S01]  /*02e0*/  IMAD.X R19, RZ, RZ, R19, P3 ;  /* 0x000000ffff137224 */ /* 0x000fe200018e0613 */
[----:B------:R-:W-:-:S02]  /*02f0*/  SHF.L.U64.HI R5, R8, 0x2, R9 ;  /* 0x0000000208057819 */ /* 0x000fc40000010209 */
[----:B------:R-:W-:Y:S01]  /*0300*/  LEA.HI.X R27, R10, R15, R11, 0x2, P1 ;  /* 0x0000000f0a1b7211 */ /* 0x000fe200008f140b */
[----:B0-----:R-:W-:-:S07]  /*0310*/  IMAD.U32 R26, RZ, RZ, UR4 ;  /* 0x00000004ff1a7e24 */ /* 0x001fce000f8e00ff */
.L_x_1:
[----:B------:R-:W-:Y:S01]  /*0320*/  IMAD.MOV.U32 R29, RZ, RZ, R27 ;  /* 0x000000ffff1d7224 */ /* 0x000fe200078e001b */
[----:B------:R-:W2:Y:S04]  /*0330*/  LDG.E R20, desc[UR6][R18.64+-0x10] ;  /* 0xfffff00612147981 */ /* 0x000ea8000c1e1900 */
[----:B------:R-:W2:Y:S01]  /*0340*/  LDG.E R22, desc[UR6][R28.64] ;  /* 0x000000061c167981 */ /* 0x000ea2000c1e1900 */
[----:B------:R-:W-:-:S03]  /*0350*/  IADD3 R24, P1, PT, R28, R6, RZ ;  /* 0x000000061c187210 */ /* 0x000fc60007f3e0ff */
[----:B------:R-:W3:Y:S02]  /*0360*/  LDG.E R23, desc[UR6][R18.64+-0x8] ;  /* 0xfffff80612177981 */ /* 0x000ee4000c1e1900 */
[----:B------:R-:W-:Y:S02]  /*0370*/  IMAD.X R25, R27, 0x1, R5, P1 ;  /* 0x000000011b197824 */ /* 0x000fe400008e0605 */
[----:B--2---:R-:W-:-:S03]  /*0380*/  FFMA R20, R20, R22, R21 ;  /* 0x0000001614147223 */ /* 0x004fc60000000015 */
[----:B------:R-:W2:Y:S04]  /*0390*/  LDG.E R22, desc[UR6][R24.64] ;  /* 0x0000000618167981 */ /* 0x000ea8000c1e1900 */
[----:B------:R-:W2:Y:S02]  /*03a0*/  LDG.E R21, desc[UR6][R18.64+-0xc] ;  /* 0xfffff40612157981 */ /* 0x000ea4000c1e1900 */
[----:B--2---:R-:W-:Y:S01]  /*03b0*/  FFMA R22, R21, R22, R20 ;  /* 0x0000001615167223 */ /* 0x004fe20000000014 */
[----:B------:R-:W-:Y:S02]  /*03c0*/  IADD3 R20, P1, PT, R24, R6, RZ ;  /* 0x0000000618147210 */ /* 0x000fe40007f3e0ff */
[----:B------:R-:W2:Y:S03]  /*03d0*/  LDG.E R24, desc[UR6][R18.64+-0x4] ;  /* 0xfffffc0612187981 */ /* 0x000ea6000c1e1900 */
[----:B------:R-:W-:-:S05]  /*03e0*/  IMAD.X R21, R25, 0x1, R5, P1 ;  /* 0x0000000119157824 */ /* 0x000fca00008e0605 */
[----:B------:R-:W3:Y:S02]  /*03f0*/  LDG.E R29, desc[UR6][R20.64] ;  /* 0x00000006141d7981 */ /* 0x000ee4000c1e1900 */
[----:B---3--:R-:W-:Y:S01]  /*0400*/  FFMA R29, R23, R29, R22 ;  /* 0x0000001d171d7223 */ /* 0x008fe20000000016 */
[----:B------:R-:W-:-:S05]  /*0410*/  IADD3 R22, P1, PT, R20, R6, RZ ;  /* 0x0000000614167210 */ /* 0x000fca0007f3e0ff */
[----:B------:R-:W-:-:S05]  /*0420*/  IMAD.X R23, R21, 0x1, R5, P1 ;  /* 0x0000000115177824 */ /* 0x000fca00008e0605 */
[----:B------:R-:W2:Y:S02]  /*0430*/  LDG.E R20, desc[UR6][R22.64] ;  /* 0x0000000616147981 */ /* 0x000ea4000c1e1900 */
[----:B--2---:R-:W-:Y:S01]  /*0440*/  FFMA R29, R24, R20, R29 ;  /* 0x00000014181d7223 */ /* 0x004fe2000000001d */
[-C--:B------:R-:W-:Y:S01]  /*0450*/  IADD3 R24, P1, PT, R22, R6.reuse, RZ ;  /* 0x0000000616187210 */ /* 0x080fe20007f3e0ff */
[----:B------:R-:W2:Y:S04]  /*0460*/  LDG.E R20, desc[UR6][R18.64] ;  /* 0x0000000612147981 */ /* 0x000ea8000c1e1900 */
[----:B------:R-:W-:Y:S01]  /*0470*/  IMAD.X R25, R23, 0x1, R5, P1 ;  /* 0x0000000117197824 */ /* 0x000fe200008e0605 */
[----:B------:R-:W3:Y:S04]  /*0480*/  LDG.E R22, desc[UR6][R18.64+0x4] ;  /* 0x0000040612167981 */ /* 0x000ee8000c1e1900 */
[----:B------:R-:W2:Y:S02]  /*0490*/  LDG.E R21, desc[UR6][R24.64] ;  /* 0x0000000618157981 */ /* 0x000ea4000c1e1900 */
[----:B--2---:R-:W-:Y:S01]  /*04a0*/  FFMA R29, R20, R21, R29 ;  /* 0x00000015141d7223 */ /* 0x004fe2000000001d */
[----:B------:R-:W-:-:S05]  /*04b0*/  IADD3 R20, P1, PT, R24, R6, RZ ;  /* 0x0000000618147210 */ /* 0x000fca0007f3e0ff */
[----:B------:R-:W-:-:S05]  /*04c0*/  IMAD.X R21, R25, 0x1, R5, P1 ;  /* 0x0000000119157824 */ /* 0x000fca00008e0605 */
[----:B------:R-:W3:Y:S02]  /*04d0*/  LDG.E R23, desc[UR6][R20.64] ;  /* 0x0000000614177981 */ /* 0x000ee4000c1e1900 */
[----:B---3--:R-:W-:Y:S01]  /*04e0*/  FFMA R29, R22, R23, R29 ;  /* 0x00000017161d7223 */ /* 0x008fe2000000001d */
[-C--:B------:R-:W-:Y:S02]  /*04f0*/  IADD3 R22, P1, PT, R20, R6.reuse, RZ ;  /* 0x0000000614167210 */ /* 0x080fe40007f3e0ff */
[----:B------:R-:W2:Y:S03]  /*0500*/  LDG.E R20, desc[UR6][R18.64+0x8] ;  /* 0x0000080612147981 */ /* 0x000ea6000c1e1900 */
[----:B------:R-:W-:Y:S01]  /*0510*/  IMAD.X R23, R21, 0x1, R5, P1 ;  /* 0x0000000115177824 */ /* 0x000fe200008e0605 */
[----:B------:R-:W-:-:S04]  /*0520*/  IADD3 R24, P1, PT, R22, R6, RZ ;  /* 0x0000000616187210 */ /* 0x000fc80007f3e0ff */
[----:B------:R-:W2:Y:S01]  /*0530*/  LDG.E R21, desc[UR6][R22.64] ;  /* 0x0000000616157981 */ /* 0x000ea2000c1e1900 */
[----:B------:R-:W-:-:S05]  /*0540*/  IMAD.X R25, R23, 0x1, R5, P1 ;  /* 0x0000000117197824 */ /* 0x000fca00008e0605 */
[----:B------:R-:W3:Y:S04]  /*0550*/  LDG.E R24, desc[UR6][R24.64] ;  /* 0x0000000618187981 */ /* 0x000ee8000c1e1900 */
[----:B------:R0:W3:Y:S01]  /*0560*/  LDG.E R22, desc[UR6][R18.64+0xc] ;  /* 0x00000c0612167981 */ /* 0x0000e2000c1e1900 */
[----:B------:R-:W-:-:S04]  /*0570*/  IADD3 R7, P1, PT, R7, -0x8, RZ ;  /* 0xfffffff807077810 */ /* 0x000fc80007f3e0ff */
[----:B------:R-:W-:Y:S02]  /*0580*/  IADD3.X R26, PT, PT, R26, -0x1, RZ, P1, !PT ;  /* 0xffffffff1a1a7810 */ /* 0x000fe40000ffe4ff */
[----:B------:R-:W-:-:S04]  /*0590*/  ISETP.NE.U32.AND P1, PT, R7, RZ, PT ;  /* 0x000000ff0700720c */ /* 0x000fc80003f25070 */
[----:B------:R-:W-:Y:S02]  /*05a0*/  ISETP.NE.AND.EX P1, PT, R26, RZ, PT, P1 ;  /* 0x000000ff1a00720c */ /* 0x000fe40003f25310 */
[----:B------:R-:W-:Y:S02]  /*05b0*/  LEA R28, P2, R8, R28, 0x5 ;  /* 0x0000001c081c7211 */ /* 0x000fe400078428ff */
[----:B0-----:R-:W-:-:S03]  /*05c0*/  IADD3 R18, P3, PT, R18, 0x20, RZ ;  /* 0x0000002012127810 */ /* 0x001fc60007f7e0ff */
[----:B------:R-:W-:Y:S02]  /*05d0*/  IMAD.X R27, R27, 0x1, R4, P2 ;  /* 0x000000011b1b7824 */ /* 0x000fe400010e0604 */
[----:B------:R-:W-:Y:S02]  /*05e0*/  IMAD.X R19, RZ, RZ, R19, P3 ;  /* 0x000000ffff137224 */ /* 0x000fe400018e0613 */
[----:B--2---:R-:W-:-:S04]  /*05f0*/  FFMA R21, R20, R21, R29 ;  /* 0x0000001514157223 */ /* 0x004fc8000000001d */
[----:B---3--:R-:W-:Y:S01]  /*0600*/  FFMA R21, R22, R24, R21 ;  /* 0x0000001816157223 */ /* 0x008fe20000000015 */
[----:B------:R-:W-:Y:S06]  /*0610*/  @P1 BRA `(.L_x_1) ;  /* 0xfffffffc00401947 */ /* 0x000fec000383ffff */
.L_x_0:
[----:B------:R-:W-:Y:S05]  /*0620*/  @!P0 BRA `(.L_x_2) ;  /* 0x0000000400b48947 */ /* 0x000fea0003800000 */
[----:B------:R-:W-:Y:S02]  /*0630*/  ISETP.GE.U32.AND P1, PT, R0, 0x4, PT ;  /* 0x000000040000780c */ /* 0x000fe40003f26070 */
[----:B------:R-:W-:Y:S02]  /*0640*/  LOP3.LUT R26, R8, 0x3, RZ, 0xc0, !PT ;  /* 0x00000003081a7812 */ /* 0x000fe400078ec0ff */
[----:B------:R-:W-:Y:S02]  /*0650*/  ISETP.GE.U32.AND.EX P1, PT, RZ, RZ, PT, P1 ;  /* 0x000000ffff00720c */ /* 0x000fe40003f26110 */
[----:B------:R-:W-:-:S04]  /*0660*/  ISETP.NE.U32.AND P0, PT, R26, RZ, PT ;  /* 0x000000ff1a00720c */ /* 0x000fc80003f05070 */
[----:B------:R-:W-:-:S07]  /*0670*/  ISETP.NE.AND.EX P0, PT, RZ, RZ, PT, P0 ;  /* 0x000000ffff00720c */ /* 0x000fce0003f05300 */
[----:B------:R-:W-:Y:S06]  /*0680*/  @!P1 BRA `(.L_x_3) ;  /* 0x0000000000cc9947 */ /* 0x000fec0003800000 */
[----:B------:R-:W-:Y:S01]  /*0690*/  IMAD R0, R8, UR4, RZ ;  /* 0x0000000408007c24 */ /* 0x000fe2000f8e02ff */
[C---:B------:R-:W-:Y:S01]  /*06a0*/  IADD3 R7, P1, PT, R2.reuse, R16, RZ ;  /* 0x0000001002077210 */ /* 0x040fe20007f3e0ff */
[----:B------:R-:W-:-:S04]  /*06b0*/  IMAD.WIDE.U32 R4, R2, R8, R10 ;  /* 0x0000000802047225 */ /* 0x000fc800078e000a */
[C---:B------:R-:W-:Y:S01]  /*06c0*/  IMAD R23, R2.reuse, R9, R0 ;  /* 0x0000000902177224 */ /* 0x040fe200078e0200 */
[----:B------:R-:W-:Y:S01]  /*06d0*/  IADD3.X R0, PT, PT, R3, UR4, RZ, P1, !PT ;  /* 0x0000000403007c10 */ /* 0x000fe20008ffe4ff */
[----:B------:R-:W-:Y:S01]  /*06e0*/  VIADD R19, R2, 0x1 ;  /* 0x0000000102137836 */ /* 0x000fe20000000000 */
[----:B-----5:R-:W-:Y:S01]  /*06f0*/  LEA R24, P1, R7, R12, 0x2 ;  /* 0x0000000c07187211 */ /* 0x020fe200078210ff */
[----:B------:R-:W-:Y:S01]  /*0700*/  IMAD.IADD R5, R5, 0x1, R23 ;  /* 0x0000000105057824 */ /* 0x000fe200078e0217 */
[C---:B------:R-:W-:Y:S02]  /*0710*/  LEA R6, P2, R4.reuse, R14, 0x2 ;  /* 0x0000000e04067211 */ /* 0x040fe400078410ff */
[----:B------:R-:W-:Y:S02]  /*0720*/  IADD3 R23, P3, PT, R19, R16, RZ ;  /* 0x0000001013177210 */ /* 0x000fe40007f7e0ff */
[----:B------:R-:W-:Y:S02]  /*0730*/  LEA.HI.X R25, R7, R13, R0, 0x2, P1 ;  /* 0x0000000d07197211 */ /* 0x000fe400008f1400 */
[----:B------:R-:W-:Y:S01]  /*0740*/  LEA.HI.X R7, R4, R15, R5, 0x2, P2 ;  /* 0x0000000f04077211 */ /* 0x000fe200010f1405 */
[----:B------:R-:W-:Y:S01]  /*0750*/  IMAD.X R0, RZ, RZ, R3, P3 ;  /* 0x000000ffff007224 */ /* 0x000fe200018e0603 */
[----:B------:R-:W-:Y:S01]  /*0760*/  LEA R22, P1, R23, R12, 0x2 ;  /* 0x0000000c17167211 */ /* 0x000fe200078210ff */
[----:B------:R-:W-:Y:S01]  /*0770*/  IMAD.WIDE.U32 R4, R19, R8, R10 ;  /* 0x0000000813047225 */ /* 0x000fe200078e000a */
[----:B------:R-:W2:Y:S02]  /*0780*/  LDG.E R20, desc[UR6][R24.64] ;  /* 0x0000000618147981 */ /* 0x000ea4000c1e1900 */
[----:B------:R-:W-:Y:S01]  /*0790*/  LEA.HI.X R23, R23, R13, R0, 0x2, P1 ;  /* 0x0000000d17177211 */ /* 0x000fe200008f1400 */
[----:B------:R-:W-:Y:S01]  /*07a0*/  IMAD R19, R19, R9, R5 ;  /* 0x0000000913137224 */ /* 0x000fe200078e0205 */
[----:B------:R-:W-:Y:S01]  /*07b0*/  LEA R18, P1, R4, R14, 0x2 ;  /* 0x0000000e04127211 */ /* 0x000fe200078210ff */
[----:B------:R-:W-:Y:S01]  /*07c0*/  VIADD R27, R2, 0x2 ;  /* 0x00000002021b7836 */ /* 0x000fe20000000000 */
[----:B------:R0:W2:Y:S02]  /*07d0*/  LDG.E R0, desc[UR6][R6.64] ;  /* 0x0000000606007981 */ /* 0x0000a4000c1e1900 */
[----:B------:R-:W-:-:S02]  /*07e0*/  LEA.HI.X R19, R4, R15, R19, 0x2, P1 ;  /* 0x0000000f04137211 */ /* 0x000fc400008f1413 */
[C---:B------:R-:W-:Y:S01]  /*07f0*/  IADD3 R29, P1, PT, R27.reuse, R16, RZ ;  /* 0x000000101b1d7210 */ /* 0x040fe20007f3e0ff */
[----:B------:R-:W3:Y:S04]  /*0800*/  LDG.E R4, desc[UR6][R22.64] ;  /* 0x0000000616047981 */ /* 0x000ee8000c1e1900 */
[----:B------:R1:W3:Y:S01]  /*0810*/  LDG.E R5, desc[UR6][R18.64] ;  /* 0x0000000612057981 */ /* 0x0002e2000c1e1900 */
[----:B0-----:R-:W-:-:S04]  /*0820*/  IMAD.WIDE.U32 R6, R27, R8, R10 ;  /* 0x000000081b067225 */ /* 0x001fc800078e000a */
[----:B------:R-:W-:Y:S02]  /*0830*/  IMAD R27, R27, R9, R7 ;  /* 0x000000091b1b7224 */ /* 0x000fe400078e0207 */
[----:B-1----:R-:W-:Y:S01]  /*0840*/  IMAD.X R18, RZ, RZ, R3, P1 ;  /* 0x000000ffff127224 */ /* 0x002fe200008e0603 */
[----:B------:R-:W-:-:S04]  /*0850*/  LEA R28, P1, R29, R12, 0x2 ;  /* 0x0000000c1d1c7211 */ /* 0x000fc800078210ff */
[----:B------:R-:W-:Y:S02]  /*0860*/  LEA.HI.X R29, R29, R13, R18, 0x2, P1 ;  /* 0x0000000d1d1d7211 */ /* 0x000fe400008f1412 */
[----:B------:R-:W-:-:S03]  /*0870*/  LEA R24, P1, R6, R14, 0x2 ;  /* 0x0000000e06187211 */ /* 0x000fc600078210ff */
[----:B------:R-:W4:Y:S01]  /*0880*/  LDG.E R28, desc[UR6][R28.64] ;  /* 0x000000061c1c7981 */ /* 0x000f22000c1e1900 */
[----:B------:R-:W-:Y:S01]  /*0890*/  LEA.HI.X R25, R6, R15, R27, 0x2, P1 ;  /* 0x0000000f06197211 */ /* 0x000fe200008f141b */
[----:B------:R-:W-:-:S05]  /*08a0*/  VIADD R27, R2, 0x3 ;  /* 0x00000003021b7836 */ /* 0x000fca0000000000 */
[C---:B------:R-:W-:Y:S01]  /*08b0*/  IADD3 R23, P1, PT, R27.reuse, R16, RZ ;  /* 0x000000101b177210 */ /* 0x040fe20007f3e0ff */
[----:B------:R-:W-:Y:S01]  /*08c0*/  IMAD.WIDE.U32 R6, R27, R8, R10 ;  /* 0x000000081b067225 */ /* 0x000fe200078e000a */
[----:B------:R-:W4:Y:S03]  /*08d0*/  LDG.E R25, desc[UR6][R24.64] ;  /* 0x0000000618197981 */ /* 0x000f26000c1e1900 */
[----:B------:R-:W-:Y:S01]  /*08e0*/  IMAD.X R19, RZ, RZ, R3, P1 ;  /* 0x000000ffff137224 */ /* 0x000fe200008e0603 */
[----:B------:R-:W-:Y:S01]  /*08f0*/  LEA R18, P1, R23, R12, 0x2 ;  /* 0x0000000c17127211 */ /* 0x000fe200078210ff */
[----:B------:R-:W-:-:S03]  /*0900*/  IMAD R27, R27, R9, R7 ;  /* 0x000000091b1b7224 */ /* 0x000fc600078e0207 */
[----:B------:R-:W-:Y:S02]  /*0910*/  LEA.HI.X R19, R23, R13, R19, 0x2, P1 ;  /* 0x0000000d17137211 */ /* 0x000fe400008f1413 */
[----:B------:R-:W-:-:S03]  /*0920*/  LEA R22, P1, R6, R14, 0x2 ;  /* 0x0000000e06167211 */ /* 0x000fc600078210ff */
[----:B------:R-:W4:Y:S01]  /*0930*/  LDG.E R18, desc[UR6][R18.64] ;  /* 0x0000000612127981 */ /* 0x000f22000c1e1900 */
[----:B------:R-:W-:-:S05]  /*0940*/  LEA.HI.X R23, R6, R15, R27, 0x2, P1 ;  /* 0x0000000f06177211 */ /* 0x000fca00008f141b */
[----:B------:R-:W4:Y:S01]  /*0950*/  LDG.E R22, desc[UR6][R22.64] ;  /* 0x0000000616167981 */ /* 0x000f22000c1e1900 */
[----:B------:R-:W-:Y:S01]  /*0960*/  VIADD R2, R2, 0x4 ;  /* 0x0000000402027836 */ /* 0x000fe20000000000 */
[----:B------:R-:W-:Y:S01]  /*0970*/  UMOV UR4, URZ ;  /* 0x000000ff00047c82 */ /* 0x000fe20008000000 */
[----:B--2---:R-:W-:-:S04]  /*0980*/  FFMA R21, R20, R0, R21 ;  /* 0x0000000014157223 */ /* 0x004fc80000000015 */
[----:B---3--:R-:W-:-:S04]  /*0990*/  FFMA R5, R4, R5, R21 ;  /* 0x0000000504057223 */ /* 0x008fc80000000015 */
[----:B----4-:R-:W-:-:S04]  /*09a0*/  FFMA R5, R28, R25, R5 ;  /* 0x000000191c057223 */ /* 0x010fc80000000005 */
[----:B------:R-:W-:-:S07]  /*09b0*/  FFMA R21, R18, R22, R5 ;  /* 0x0000001612157223 */ /* 0x000fce0000000005 */
.L_x_3:
[----:B------:R-:W-:Y:S05]  /*09c0*/  @!P0 BRA `(.L_x_2) ;  /* 0x0000000000cc8947 */ /* 0x000fea0003800000 */
[----:B------:R-:W-:Y:S02]  /*09d0*/  ISETP.NE.U32.AND P1, PT, R26, 0x1, PT ;  /* 0x000000011a00780c */ /* 0x000fe40003f25070 */
[----:B------:R-:W-:Y:S02]  /*09e0*/  LOP3.LUT R0, R8, 0x1, RZ, 0xc0, !PT ;  /* 0x0000000108007812 */ /* 0x000fe400078ec0ff */
[----:B------:R-:W-:Y:S02]  /*09f0*/  ISETP.NE.AND.EX P1, PT, RZ, RZ, PT, P1 ;  /* 0x000000ffff00720c */ /* 0x000fe40003f25310 */
[----:B------:R-:W-:-:S04]  /*0a00*/  ISETP.NE.U32.AND P0, PT, R0, 0x1, PT ;  /* 0x000000010000780c */ /* 0x000fc80003f05070 */
[----:B------:R-:W-:-:S07]  /*0a10*/  ISETP.NE.U32.AND.EX P0, PT, RZ, RZ, PT, P0 ;  /* 0x000000ffff00720c */ /* 0x000fce0003f05100 */
[----:B------:R-:W-:Y:S06]  /*0a20*/  @!P1 BRA `(.L_x_4) ;  /* 0x0000000000749947 */ /* 0x000fec0003800000 */
[----:B------:R-:W-:Y:S01]  /*0a30*/  IMAD R0, R8, UR4, RZ ;  /* 0x0000000408007c24 */ /* 0x000fe2000f8e02ff */
[C---:B------:R-:W-:Y:S01]  /*0a40*/  IADD3 R5, P1, PT, R2.reuse, R16, RZ ;  /* 0x0000001002057210 */ /* 0x040fe20007f3e0ff */
[----:B------:R-:W-:Y:S02]  /*0a50*/  IMAD.MOV.U32 R18, RZ, RZ, R10 ;  /* 0x000000ffff127224 */ /* 0x000fe400078e000a */
[----:B------:R-:W-:Y:S02]  /*0a60*/  IMAD.MOV.U32 R19, RZ, RZ, R11 ;  /* 0x000000ffff137224 */ /* 0x000fe400078e000b */
[C---:B------:R-:W-:Y:S02]  /*0a70*/  VIADD R27, R2.reuse, 0x1 ;  /* 0x00000001021b7836 */ /* 0x040fe40000000000 */
[C---:B------:R-:W-:Y:S01]  /*0a80*/  IMAD R7, R2.reuse, R9, R0 ;  /* 0x0000000902077224 */ /* 0x040fe200078e0200 */
[----:B------:R-:W-:Y:S01]  /*0a90*/  IADD3.X R0, PT, PT, R3, UR4, RZ, P1, !PT ;  /* 0x0000000403007c10 */ /* 0x000fe20008ffe4ff */
[----:B------:R-:W-:Y:S01]  /*0aa0*/  IMAD.WIDE.U32 R22, R2, R8, R18 ;  /* 0x0000000802167225 */ /* 0x000fe200078e0012 */
[----:B-----5:R-:W-:-:S02]  /*0ab0*/  LEA R4, P1, R5, R12, 0x2 ;  /* 0x0000000c05047211 */ /* 0x020fc400078210ff */
[----:B------:R-:W-:Y:S01]  /*0ac0*/  IADD3 R25, P3, PT, R27, R16, RZ ;  /* 0x000000101b197210 */ /* 0x000fe20007f7e0ff */
[----:B------:R-:W-:Y:S01]  /*0ad0*/  IMAD.IADD R7, R23, 0x1, R7 ;  /* 0x0000000117077824 */ /* 0x000fe200078e0207 */
[C---:B------:R-:W-:Y:S01]  /*0ae0*/  LEA R6, P2, R22.reuse, R14, 0x2 ;  /* 0x0000000e16067211 */ /* 0x040fe200078410ff */
[----:B------:R-:W-:Y:S01]  /*0af0*/  IMAD.WIDE.U32 R18, R27, R8, R18 ;  /* 0x000000081b127225 */ /* 0x000fe200078e0012 */
[----:B------:R-:W-:Y:S02]  /*0b00*/  LEA.HI.X R5, R5, R13, R0, 0x2, P1 ;  /* 0x0000000d05057211 */ /* 0x000fe400008f1400 */
[----:B------:R-:W-:Y:S01]  /*0b10*/  LEA.HI.X R7, R22, R15, R7, 0x2, P2 ;  /* 0x0000000f16077211 */ /* 0x000fe200010f1407 */
[----:B------:R-:W-:Y:S01]  /*0b20*/  IMAD R27, R27, R9, R19 ;  /* 0x000000091b1b7224 */ /* 0x000fe200078e0213 */
[C---:B------:R-:W-:Y:S01]  /*0b30*/  LEA R22, P2, R18.reuse, R14, 0x2 ;  /* 0x0000000e12167211 */ /* 0x040fe200078410ff */
[----:B------:R-:W-:Y:S01]  /*0b40*/  IMAD.X R0, RZ, RZ, R3, P3 ;  /* 0x000000ffff007224 */ /* 0x000fe200018e0603 */
[----:B------:R-:W-:Y:S01]  /*0b50*/  LEA R24, P1, R25, R12, 0x2 ;  /* 0x0000000c19187211 */ /* 0x000fe200078210ff */
[----:B------:R-:W2:Y:S01]  /*0b60*/  LDG.E R4, desc[UR6][R4.64] ;  /* 0x0000000604047981 */ /* 0x000ea2000c1e1900 */
[----:B------:R-:W-:-:S02]  /*0b70*/  LEA.HI.X R23, R18, R15, R27, 0x2, P2 ;  /* 0x0000000f12177211 */ /* 0x000fc400010f141b */
[----:B------:R-:W-:Y:S01]  /*0b80*/  LEA.HI.X R25, R25, R13, R0, 0x2, P1 ;  /* 0x0000000d19197211 */ /* 0x000fe200008f1400 */
[----:B------:R-:W2:Y:S04]  /*0b90*/  LDG.E R6, desc[UR6][R6.64] ;  /* 0x0000000606067981 */ /* 0x000ea8000c1e1900 */
[----:B------:R-:W3:Y:S04]  /*0ba0*/  LDG.E R24, desc[UR6][R24.64] ;  /* 0x0000000618187981 */ /* 0x000ee8000c1e1900 */
[----:B------:R-:W3:Y:S01]  /*0bb0*/  LDG.E R22, desc[UR6][R22.64] ;  /* 0x0000000616167981 */ /* 0x000ee2000c1e1900 */
[----:B------:R-:W-:Y:S01]  /*0bc0*/  VIADD R2, R2, 0x2 ;  /* 0x0000000202027836 */ /* 0x000fe20000000000 */
[----:B------:R-:W-:Y:S01]  /*0bd0*/  UMOV UR4, URZ ;  /* 0x000000ff00047c82 */ /* 0x000fe20008000000 */
[----:B--2---:R-:W-:-:S04]  /*0be0*/  FFMA R21, R4, R6, R21 ;  /* 0x0000000604157223 */ /* 0x004fc80000000015 */
[----:B---3--:R-:W-:-:S07]  /*0bf0*/  FFMA R21, R24, R22, R21 ;  /* 0x0000001618157223 */ /* 0x008fce0000000015 */
.L_x_4:
[----:B------:R-:W-:Y:S05]  /*0c00*/  @P0 BRA `(.L_x_2) ;  /* 0x00000000003c0947 */ /* 0x000fea0003800000 */
[----:B------:R-:W-:Y:S01]  /*0c10*/  IMAD R0, R8, UR4, RZ ;  /* 0x0000000408007c24 */ /* 0x000fe2000f8e02ff */
[C---:B------:R-:W-:Y:S01]  /*0c20*/  IADD3 R7, P0, PT, R2.reuse, R16, RZ ;  /* 0x0000001002077210 */ /* 0x040fe20007f1e0ff */
[----:B------:R-:W-:Y:S02]  /*0c30*/  IMAD.MOV.U32 R4, RZ, RZ, R10 ;  /* 0x000000ffff047224 */ /* 0x000fe400078e000a */
[----:B------:R-:W-:Y:S02]  /*0c40*/  IMAD.MOV.U32 R5, RZ, RZ, R11 ;  /* 0x000000ffff057224 */ /* 0x000fe400078e000b */
[C---:B------:R-:W-:Y:S01]  /*0c50*/  IMAD R9, R2.reuse, R9, R0 ;  /* 0x0000000902097224 */ /* 0x040fe200078e0200 */
[----:B------:R-:W-:Y:S01]  /*0c60*/  IADD3.X R0, PT, PT, R3, UR4, RZ, P0, !PT ;  /* 0x0000000403007c10 */ /* 0x000fe200087fe4ff */
[----:B------:R-:W-:Y:S01]  /*0c70*/  IMAD.WIDE.U32 R4, R2, R8, R4 ;  /* 0x0000000802047225 */ /* 0x000fe200078e0004 */
[----:B-----5:R-:W-:-:S03]  /*0c80*/  LEA R6, P0, R7, R12, 0x2 ;  /* 0x0000000c07067211 */ /* 0x020fc600078010ff */
[----:B------:R-:W-:Y:S01]  /*0c90*/  IMAD.IADD R5, R5, 0x1, R9 ;  /* 0x0000000105057824 */ /* 0x000fe200078e0209 */
[C---:B------:R-:W-:Y:S02]  /*0ca0*/  LEA R8, P1, R4.reuse, R14, 0x2 ;  /* 0x0000000e04087211 */ /* 0x040fe400078210ff */
[----:B------:R-:W-:Y:S02]  /*0cb0*/  LEA.HI.X R7, R7, R13, R0, 0x2, P0 ;  /* 0x0000000d07077211 */ /* 0x000fe400000f1400 */
[----:B------:R-:W-:-:S03]  /*0cc0*/  LEA.HI.X R9, R4, R15, R5, 0x2, P1 ;  /* 0x0000000f04097211 */ /* 0x000fc600008f1405 */
[----:B------:R-:W2:Y:S04]  /*0cd0*/  LDG.E R6, desc[UR6][R6.64] ;  /* 0x0000000606067981 */ /* 0x000ea8000c1e1900 */
[----:B------:R-:W2:Y:S02]  /*0ce0*/  LDG.E R8, desc[UR6][R8.64] ;  /* 0x0000000608087981 */ /* 0x000ea4000c1e1900 */
[----:B--2---:R-:W-:-:S07]  /*0cf0*/  FFMA R21, R6, R8, R21 ;  /* 0x0000000806157223 */ /* 0x004fce0000000015 */
.L_x_2:
[----:B------:R-:W0:Y:S02]  /*0d00*/  LDC.64 R4, c[0x4][0x10] ;  /* 0x01000400ff047b82 */ /* 0x000e240000000a00 */
[----:B0-----:R-:W2:Y:S01]  /*0d10*/  LDG.E.64 R4, desc[UR6][R4.64] ;  /* 0x0000000604047981 */ /* 0x001ea2000c1e1b00 */
[----:B------:R-:W-:-:S05]  /*0d20*/  IADD3 R17, P0, PT, R10, R16, RZ ;  /* 0x000000100a117210 */ /* 0x000fca0007f1e0ff */
[----:B------:R-:W-:Y:S01]  /*0d30*/  IMAD.X R3, R11, 0x1, R3, P0 ;  /* 0x000000010b037824 */ /* 0x000fe200000e0603 */
[----:B--2---:R-:W-:-:S04]  /*0d40*/  LEA R2, P0, R17, R4, 0x2 ;  /* 0x0000000411027211 */ /* 0x004fc800078010ff */
[----:B------:R-:W-:-:S05]  /*0d50*/  LEA.HI.X R3, R17, R5, R3, 0x2, P0 ;  /* 0x0000000511037211 */ /* 0x000fca00000f1403 */
[----:B------:R-:W-:Y:S01]  /*0d60*/  STG.E desc[UR6][R2.64], R21 ;  /* 0x0000001502007986 */ /* 0x000fe2000c101906 */
[----:B------:R-:W-:Y:S05]  /*0d70*/  EXIT ;  /* 0x000000000000794d */ /* 0x000fea0003800000 */
.L_x_5:
[----:B------:R-:W-:-:S00]  /*0d80*/  BRA `(.L_x_5) ;  /* 0xfffffffc00fc7947 */ /* 0x000fc0000383ffff */
[----:B------:R-:W-:-:S00]  /*0d90*/  NOP ;  /* 0x0000000000007918 */ /* 0x000fc00000000000 */
        /* <DEDUP_REMOVED lines=14> */
.L_x_6:


//--------------------- .nv.shared.reserved.0     --------------------------
	.section	.nv.shared.reserved.0,"aw",@nobits
	.weak		__nv_reservedSMEM_offset_0_alias
	.size		__nv_reservedSMEM_offset_0_alias, 0, 64
	.other		__nv_reservedSMEM_offset_0_alias,@"STO_CUDA_RESERVED_SHARED STV_DEFAULT"
__nv_reservedSMEM_offset_0_alias:
	.zero		0
	.zero		64


//--------------------- .nv.global                --------------------------
	.section	.nv.global,"aw",@nobits
	.align	8
.nv.global:
	.type		C,@object
	.size		C,(A - C)
	.other		C,@"STV_DEFAULT STO_CUDA_MANAGED"
C:
	.zero		8
	.type		A,@object
	.size		A,(B - A)
	.other		A,@"STV_DEFAULT STO_CUDA_MANAGED"
A:
	.zero		8
	.type		B,@object
	.size		B,(.L_1 - B)
	.other		B,@"STV_DEFAULT STO_CUDA_MANAGED"
B:
	.zero		8
.L_1:


//--------------------- .nv.constant0._Z11calcGravitym --------------------------
	.section	.nv.constant0._Z11calcGravitym,"a",@progbits
	.sectionflags	@""
	.align	4
.nv.constant0._Z11calcGravitym:
	.zero		904


//--------------------- SYMBOLS --------------------------

	.type		.nv.reservedSmem.offset0,@object
	.size		.nv.reservedSmem.offset0,0x4
